	.headerflags	@"EF_CUDA_TEXMODE_UNIFIED EF_CUDA_64BIT_ADDRESS EF_CUDA_ACCELERATORS EF_CUDA_SM90 EF_CUDA_VIRTUAL_SM(EF_CUDA_SM90)"
	.elftype	@"ET_EXEC"


//--------------------- .nv.info                  --------------------------
	.section	.nv.info,"",@"SHT_CUDA_INFO"
	.align	4


	//----- nvinfo : EIATTR_REGCOUNT
	.align		4
        /*0000*/ 	.byte	0x04, 0x2f
        /*0002*/ 	.short	(.L_3 - .L_2)
	.align		4
.L_2:
        /*0004*/ 	.word	index@(triton_poi_fused__native_batch_norm_legit_no_training_add_convolution_0)
        /*0008*/ 	.word	0x0000001d


	//----- nvinfo : EIATTR_MIN_STACK_SIZE
	.align		4
.L_3:
        /*000c*/ 	.byte	0x04, 0x12
        /*000e*/ 	.short	(.L_5 - .L_4)
	.align		4
.L_4:
        /*0010*/ 	.word	index@(triton_poi_fused__native_batch_norm_legit_no_training_add_convolution_0)
        /*0014*/ 	.word	0x00000000


	//----- nvinfo : EIATTR_FRAME_SIZE
	.align		4
.L_5:
        /*0018*/ 	.byte	0x04, 0x11
        /*001a*/ 	.short	(.L_7 - .L_6)
	.align		4
.L_6:
        /*001c*/ 	.word	index@(triton_poi_fused__native_batch_norm_legit_no_training_add_convolution_0)
        /*0020*/ 	.word	0x00000000


	//----- nvinfo : EIATTR_MIN_STACK_SIZE
	.align		4
.L_7:
        /*0024*/ 	.byte	0x04, 0x12
        /*0026*/ 	.short	(.L_9 - .L_8)
	.align		4
.L_8:
        /*0028*/ 	.word	index@(triton_poi_fused__native_batch_norm_legit_no_training_add_convolution_0)
        /*002c*/ 	.word	0x00000000
.L_9:


//--------------------- .nv.info.triton_poi_fused__native_batch_norm_legit_no_training_add_convolution_0 --------------------------
	.section	.nv.info.triton_poi_fused__native_batch_norm_legit_no_training_add_convolution_0,"",@"SHT_CUDA_INFO"
	.sectionflags	@""
	.align	4


	//----- nvinfo : EIATTR_CUDA_API_VERSION
	.align		4
        /*0000*/ 	.byte	0x04, 0x37
        /*0002*/ 	.short	(.L_11 - .L_10)
.L_10:
        /*0004*/ 	.word	0x0000007c


	//----- nvinfo : EIATTR_KPARAM_INFO
	.align		4
.L_11:
        /*0008*/ 	.byte	0x04, 0x17
        /*000a*/ 	.short	(.L_13 - .L_12)
.L_12:
        /*000c*/ 	.word	0x00000000
        /*0010*/ 	.short	0x0008
        /*0012*/ 	.short	0x0040
        /*0014*/ 	.byte	0x00, 0xf0, 0x11, 0x00


	//----- nvinfo : EIATTR_KPARAM_INFO
	.align		4
.L_13:
        /*0018*/ 	.byte	0x04, 0x17
        /*001a*/ 	.short	(.L_15 - .L_14)
.L_14:
        /*001c*/ 	.word	0x00000000
        /*0020*/ 	.short	0x0007
        /*0022*/ 	.short	0x0038
        /*0024*/ 	.byte	0x00, 0xf4, 0x21, 0x00


	//----- nvinfo : EIATTR_KPARAM_INFO
	.align		4
.L_15:
        /*0028*/ 	.byte	0x04, 0x17
        /*002a*/ 	.short	(.L_17 - .L_16)
.L_16:
        /*002c*/ 	.word	0x00000000
        /*0030*/ 	.short	0x0006
        /*0032*/ 	.short	0x0030
        /*0034*/ 	.byte	0x00, 0xf4, 0x21, 0x00


	//----- nvinfo : EIATTR_KPARAM_INFO
	.align		4
.L_17:
        /*0038*/ 	.byte	0x04, 0x17
        /*003a*/ 	.short	(.L_19 - .L_18)
.L_18:
        /*003c*/ 	.word	0x00000000
        /*0040*/ 	.short	0x0005
        /*0042*/ 	.short	0x0028
        /*0044*/ 	.byte	0x00, 0xf4, 0x21, 0x00


	//----- nvinfo : EIATTR_KPARAM_INFO
	.align		4
.L_19:
        /*0048*/ 	.byte	0x04, 0x17
        /*004a*/ 	.short	(.L_21 - .L_20)
.L_20:
        /*004c*/ 	.word	0x00000000
        /*0050*/ 	.short	0x0004
        /*0052*/ 	.short	0x0020
        /*0054*/ 	.byte	0x00, 0xf4, 0x21, 0x00


	//----- nvinfo : EIATTR_KPARAM_INFO
	.align		4
.L_21:
        /*0058*/ 	.byte	0x04, 0x17
        /*005a*/ 	.short	(.L_23 - .L_22)
.L_22:
        /*005c*/ 	.word	0x00000000
        /*0060*/ 	.short	0x0003
        /*0062*/ 	.short	0x0018
        /*0064*/ 	.byte	0x00, 0xf4, 0x21, 0x00


	//----- nvinfo : EIATTR_KPARAM_INFO
	.align		4
.L_23:
        /*0068*/ 	.byte	0x04, 0x17
        /*006a*/ 	.short	(.L_25 - .L_24)
.L_24:
        /*006c*/ 	.word	0x00000000
        /*0070*/ 	.short	0x0002
        /*0072*/ 	.short	0x0010
        /*0074*/ 	.byte	0x00, 0xf4, 0x21, 0x00


	//----- nvinfo : EIATTR_KPARAM_INFO
	.align		4
.L_25:
        /*0078*/ 	.byte	0x04, 0x17
        /*007a*/ 	.short	(.L_27 - .L_26)
.L_26:
        /*007c*/ 	.word	0x00000000
        /*0080*/ 	.short	0x0001
        /*0082*/ 	.short	0x0008
        /*0084*/ 	.byte	0x00, 0xf4, 0x21, 0x00


	//----- nvinfo : EIATTR_KPARAM_INFO
	.align		4
.L_27:
        /*0088*/ 	.byte	0x04, 0x17
        /*008a*/ 	.short	(.L_29 - .L_28)
.L_28:
        /*008c*/ 	.word	0x00000000
        /*0090*/ 	.short	0x0000
        /*0092*/ 	.short	0x0000
        /*0094*/ 	.byte	0x00, 0xf4, 0x21, 0x00


	//----- nvinfo : EIATTR_SPARSE_MMA_MASK
	.align		4
.L_29:
        /*0098*/ 	.byte	0x03, 0x50
        /*009a*/ 	.short	0x0000


	//----- nvinfo : EIATTR_MAXREG_COUNT
	.align		4
        /*009c*/ 	.byte	0x03, 0x1b
        /*009e*/ 	.short	0x00ff


	//----- nvinfo : EIATTR_EXIT_INSTR_OFFSETS
	.align		4
        /*00a0*/ 	.byte	0x04, 0x1c
        /*00a2*/ 	.short	(.L_31 - .L_30)


	//   ....[0]....
.L_30:
        /*00a4*/ 	.word	0x00000550


	//   ....[1]....
        /*00a8*/ 	.word	0x00000570


	//----- nvinfo : EIATTR_REQNTID
	.align		4
.L_31:
        /*00ac*/ 	.byte	0x04, 0x10
        /*00ae*/ 	.short	(.L_33 - .L_32)
.L_32:
        /*00b0*/ 	.word	0x00000080
        /*00b4*/ 	.word	0x00000001
        /*00b8*/ 	.word	0x00000001


	//----- nvinfo : EIATTR_CBANK_PARAM_SIZE
	.align		4
.L_33:
        /*00bc*/ 	.byte	0x03, 0x19
        /*00be*/ 	.short	0x0044


	//----- nvinfo : EIATTR_PARAM_CBANK
	.align		4
        /*00c0*/ 	.byte	0x04, 0x0a
        /*00c2*/ 	.short	(.L_35 - .L_34)
	.align		4
.L_34:
        /*00c4*/ 	.word	index@(.nv.constant0.triton_poi_fused__native_batch_norm_legit_no_training_add_convolution_0)
        /*00c8*/ 	.short	0x0210
        /*00ca*/ 	.short	0x0044


	//----- nvinfo : EIATTR_SW_WAR
	.align		4
.L_35:
        /*00cc*/ 	.byte	0x04, 0x36
        /*00ce*/ 	.short	(.L_37 - .L_36)
.L_36:
        /*00d0*/ 	.word	0x00000008
.L_37:


//--------------------- .nv.callgraph             --------------------------
	.section	.nv.callgraph,"",@"SHT_CUDA_CALLGRAPH"
	.align	4
	.sectionentsize	8
	.align		4
        /*0000*/ 	.word	0x00000000
	.align		4
        /*0004*/ 	.word	0xffffffff
	.align		4
        /*0008*/ 	.word	0x00000000
	.align		4
        /*000c*/ 	.word	0xfffffffe
	.align		4
        /*0010*/ 	.word	0x00000000
	.align		4
        /*0014*/ 	.word	0xfffffffd
	.align		4
        /*0018*/ 	.word	0x00000000
	.align		4
        /*001c*/ 	.word	0xfffffffc


//--------------------- .nv.constant4             --------------------------
	.section	.nv.constant4,"a",@progbits
	.align	8
	.align		8
.nv.constant4:
        /*0000*/ 	.dword	_$_str
	.align		8
        /*0008*/ 	.dword	_$_str_$_2


//--------------------- .text.triton_poi_fused__native_batch_norm_legit_no_training_add_convolution_0 --------------------------
	.section	.text.triton_poi_fused__native_batch_norm_legit_no_training_add_convolution_0,"ax",@progbits
	.align	128
        .global         triton_poi_fused__native_batch_norm_legit_no_training_add_convolution_0
        .type           triton_poi_fused__native_batch_norm_legit_no_training_add_convolution_0,@function
        .size           triton_poi_fused__native_batch_norm_legit_no_training_add_convolution_0,(.L_x_1 - triton_poi_fused__native_batch_norm_legit_no_training_add_convolution_0)
        .other          triton_poi_fused__native_batch_norm_legit_no_training_add_convolution_0,@"STO_CUDA_ENTRY STV_DEFAULT"
triton_poi_fused__native_batch_norm_legit_no_training_add_convolution_0:
.text.triton_poi_fused__native_batch_norm_legit_no_training_add_convolution_0:
[----:B------:R-:W0:Y:S01]  /*0000*/  LDC R1, c[0x0][0x28] ;  /* 0x00000a00ff017b82 */ /* 0x000e220000000800 */
[----:B------:R-:W1:Y:S07]  /*0010*/  S2R R0, SR_TID.X ;  /* 0x0000000000007919 */ /* 0x000e6e0000002100 */
[----:B------:R-:W2:Y:S01]  /*0020*/  LDC.64 R6, c[0x0][0x230] ;  /* 0x00008c00ff067b82 */ /* 0x000ea20000000a00 */
[----:B------:R-:W-:Y:S01]  /*0030*/  MOV R18, RZ ;  /* 0x000000ff00127202 */ /* 0x000fe20000000f00 */
[----:B------:R-:W-:Y:S01]  /*0040*/  ULDC.64 UR4, c[0x0][0x208] ;  /* 0x0000820000047ab9 */ /* 0x000fe20000000a00 */
[----:B------:R-:W3:Y:S05]  /*0050*/  S2R R5, SR_CTAID.X ;  /* 0x0000000000057919 */ /* 0x000eea0000002500 */
[----:B------:R-:W4:Y:S08]  /*0060*/  LDC.64 R10, c[0x0][0x210] ;  /* 0x00008400ff0a7b82 */ /* 0x000f300000000a00 */
[----:B------:R-:W5:Y:S08]  /*0070*/  LDC.64 R22, c[0x0][0x218] ;  /* 0x00008600ff167b82 */ /* 0x000f700000000a00 */
[----:B------:R-:W4:Y:S01]  /*0080*/  LDC.64 R12, c[0x0][0x220] ;  /* 0x00008800ff0c7b82 */ /* 0x000f220000000a00 */
[----:B-1----:R-:W-:-:S07]  /*0090*/  SHF.L.U32 R0, R0, 0x1, RZ ;  /* 0x0000000100007819 */ /* 0x002fce00000006ff */
[----:B------:R-:W1:Y:S01]  /*00a0*/  LDC.64 R14, c[0x0][0x228] ;  /* 0x00008a00ff0e7b82 */ /* 0x000e620000000a00 */
[----:B---3--:R-:W-:Y:S02]  /*00b0*/  SHF.R.S32.HI R3, RZ, 0x17, R5 ;  /* 0x00000017ff037819 */ /* 0x008fe40000011405 */
[----:B------:R-:W-:Y:S02]  /*00c0*/  LOP3.LUT R0, R0, 0xfe, RZ, 0xc0, !PT ;  /* 0x000000fe00007812 */ /* 0x000fe400078ec0ff */
[----:B------:R-:W-:-:S03]  /*00d0*/  SGXT R3, R3, 0x1 ;  /* 0x000000010303781a */ /* 0x000fc60000000200 */
[----:B------:R-:W3:Y:S01]  /*00e0*/  LDC.64 R8, c[0x0][0x238] ;  /* 0x00008e00ff087b82 */ /* 0x000ee20000000a00 */
[----:B------:R-:W-:-:S04]  /*00f0*/  LEA R16, R5, R0, 0x8 ;  /* 0x0000000005107211 */ /* 0x000fc800078e40ff */
[----:B------:R-:W-:Y:S02]  /*0100*/  LEA.HI R3, R3, R16, RZ, 0x4 ;  /* 0x0000001003037211 */ /* 0x000fe400078f20ff */
[----:B------:R-:W-:Y:S01]  /*0110*/  ISETP.GE.AND P4, PT, R16, 0x100, PT ;  /* 0x000001001000780c */ /* 0x000fe20003f86270 */
[----:B------:R-:W3:Y:S01]  /*0120*/  LDC.64 R4, c[0x0][0x240] ;  /* 0x00009000ff047b82 */ /* 0x000ee20000000a00 */
[----:B------:R-:W-:-:S04]  /*0130*/  SHF.R.S32.HI R3, RZ, 0x4, R3 ;  /* 0x00000004ff037819 */ /* 0x000fc80000011403 */
[----:B------:R-:W-:-:S04]  /*0140*/  LEA.HI R0, R3, R3, RZ, 0x2 ;  /* 0x0000000303007211 */ /* 0x000fc800078f10ff */
[----:B------:R-:W-:-:S04]  /*0150*/  LOP3.LUT R0, R0, 0xfffffffc, RZ, 0xc0, !PT ;  /* 0xfffffffc00007812 */ /* 0x000fc800078ec0ff */
[----:B------:R-:W-:Y:S01]  /*0160*/  IADD3 R19, R3, -R0, RZ ;  /* 0x8000000003137210 */ /* 0x000fe20007ffe0ff */
[----:B------:R-:W-:-:S04]  /*0170*/  HFMA2.MMA R0, -RZ, RZ, 0, 0 ;  /* 0x00000000ff007435 */ /* 0x000fc800000001ff */
[----:B--2---:R-:W-:-:S05]  /*0180*/  IMAD.WIDE R6, R19, 0x4, R6 ;  /* 0x0000000413067825 */ /* 0x004fca00078e0206 */
[----:B------:R-:W2:Y:S04]  /*0190*/  @!P4 LDG.E.EL R18, desc[UR4][R6.64] ;  /* 0x000000040612c981 */ /* 0x000ea8000c2e1900 */
[----:B------:R1:W2:Y:S01]  /*01a0*/  @!P4 LDG.E.EL R0, desc[UR4][R6.64] ;  /* 0x000000040600c981 */ /* 0x0002a2000c2e1900 */
[----:B------:R-:W-:Y:S01]  /*01b0*/  HFMA2.MMA R17, -RZ, RZ, 0, 0 ;  /* 0x00000000ff117435 */ /* 0x000fe200000001ff */
[----:B------:R-:W-:Y:S02]  /*01c0*/  CS2R R20, SRZ ;  /* 0x0000000000147805 */ /* 0x000fe4000001ff00 */
[----:B------:R-:W-:Y:S01]  /*01d0*/  CS2R R2, SRZ ;  /* 0x0000000000027805 */ /* 0x000fe2000001ff00 */
[----:B-----5:R-:W-:Y:S01]  /*01e0*/  IMAD.WIDE R22, R19, 0x4, R22 ;  /* 0x0000000413167825 */ /* 0x020fe200078e0216 */
[----:B------:R-:W-:-:S03]  /*01f0*/  CS2R R24, SRZ ;  /* 0x0000000000187805 */ /* 0x000fc6000001ff00 */
[C---:B0---4-:R-:W-:Y:S01]  /*0200*/  IMAD.WIDE R12, R16.reuse, 0x4, R12 ;  /* 0x00000004100c7825 */ /* 0x051fe200078e020c */
[----:B------:R-:W4:Y:S03]  /*0210*/  @!P4 LDG.E.EL R20, desc[UR4][R22.64] ;  /* 0x000000041614c981 */ /* 0x000f26000c2e1900 */
[----:B-1----:R-:W-:Y:S01]  /*0220*/  IMAD.WIDE R6, R16, 0x4, R10 ;  /* 0x0000000410067825 */ /* 0x002fe200078e020a */
[----:B------:R-:W-:Y:S01]  /*0230*/  CS2R R10, SRZ ;  /* 0x00000000000a7805 */ /* 0x000fe2000001ff00 */
[----:B------:R0:W5:Y:S04]  /*0240*/  @!P4 LDG.E.EL R17, desc[UR4][R22.64] ;  /* 0x000000041611c981 */ /* 0x000168000c2e1900 */
[----:B------:R-:W4:Y:S01]  /*0250*/  @!P4 LDG.E.64 R2, desc[UR4][R6.64] ;  /* 0x000000040602c981 */ /* 0x000f22000c1e1b00 */
[----:B------:R-:W-:-:S03]  /*0260*/  IMAD.WIDE R14, R19, 0x4, R14 ;  /* 0x00000004130e7825 */ /* 0x000fc600078e020e */
[----:B------:R-:W4:Y:S01]  /*0270*/  @!P4 LDG.E.64 R10, desc[UR4][R12.64] ;  /* 0x000000040c0ac981 */ /* 0x000f22000c1e1b00 */
[----:B0-----:R-:W-:Y:S01]  /*0280*/  HFMA2.MMA R22, -RZ, RZ, 0, 0 ;  /* 0x00000000ff167435 */ /* 0x001fe200000001ff */
[C---:B---3--:R-:W-:Y:S02]  /*0290*/  IMAD.WIDE R8, R19.reuse, 0x4, R8 ;  /* 0x0000000413087825 */ /* 0x048fe400078e0208 */
[----:B------:R-:W3:Y:S01]  /*02a0*/  @!P4 LDG.E.EL R21, desc[UR4][R14.64] ;  /* 0x000000040e15c981 */ /* 0x000ee2000c2e1900 */
[----:B------:R-:W-:Y:S01]  /*02b0*/  MOV R26, RZ ;  /* 0x000000ff001a7202 */ /* 0x000fe20000000f00 */
[----:B------:R-:W-:Y:S02]  /*02c0*/  IMAD.WIDE R4, R19, 0x4, R4 ;  /* 0x0000000413047825 */ /* 0x000fe400078e0204 */
[----:B------:R-:W3:Y:S01]  /*02d0*/  @!P4 LDG.E.EL R24, desc[UR4][R14.64] ;  /* 0x000000040e18c981 */ /* 0x000ee2000c2e1900 */
[----:B------:R-:W-:-:S03]  /*02e0*/  MOV R19, RZ ;  /* 0x000000ff00137202 */ /* 0x000fc60000000f00 */
[----:B------:R-:W3:Y:S04]  /*02f0*/  @!P4 LDG.E.EL R25, desc[UR4][R8.64] ;  /* 0x000000040819c981 */ /* 0x000ee8000c2e1900 */
[----:B------:R-:W3:Y:S04]  /*0300*/  @!P4 LDG.E.EL R19, desc[UR4][R8.64] ;  /* 0x000000040813c981 */ /* 0x000ee8000c2e1900 */
[----:B------:R-:W3:Y:S04]  /*0310*/  @!P4 LDG.E.EL R22, desc[UR4][R4.64] ;  /* 0x000000040416c981 */ /* 0x000ee8000c2e1900 */
[----:B------:R0:W3:Y:S02]  /*0320*/  @!P4 LDG.E.EL R26, desc[UR4][R4.64] ;  /* 0x00000004041ac981 */ /* 0x0000e4000c2e1900 */
[----:B0-----:R-:W0:Y:S02]  /*0330*/  LDC.64 R4, c[0x0][0x248] ;  /* 0x00009200ff047b82 */ /* 0x001e240000000a00 */
[----:B0-----:R-:W-:-:S04]  /*0340*/  IMAD.WIDE R4, R16, 0x4, R4 ;  /* 0x0000000410047825 */ /* 0x001fc800078e0204 */
[----:B--2---:R-:W-:Y:S01]  /*0350*/  FADD R18, R18, 9.9999997473787516356e-06 ;  /* 0x3727c5ac12127421 */ /* 0x004fe20000000000 */
[----:B------:R-:W-:-:S03]  /*0360*/  FADD R0, R0, 9.9999997473787516356e-06 ;  /* 0x3727c5ac00007421 */ /* 0x000fc60000000000 */
[----:B------:R-:W0:Y:S08]  /*0370*/  MUFU.SQRT R13, R18 ;  /* 0x00000012000d7308 */ /* 0x000e300000002000 */
[----:B------:R-:W1:Y:S01]  /*0380*/  MUFU.SQRT R12, R0 ;  /* 0x00000000000c7308 */ /* 0x000e620000002000 */
[C---:B0-----:R-:W-:Y:S02]  /*0390*/  FSETP.GT.AND P1, PT, R13.reuse, 8.50705917302346158658e+37, PT ;  /* 0x7e8000000d00780b */ /* 0x041fe40003f24000 */
[----:B------:R-:W-:-:S02]  /*03a0*/  FSETP.GEU.AND P3, PT, R13, 1.175494350822287508e-38, PT ;  /* 0x008000000d00780b */ /* 0x000fc40003f6e000 */
[C---:B-1----:R-:W-:Y:S02]  /*03b0*/  FSETP.GT.AND P0, PT, R12.reuse, 8.50705917302346158658e+37, PT ;  /* 0x7e8000000c00780b */ /* 0x042fe40003f04000 */
[----:B------:R-:W-:-:S07]  /*03c0*/  FSETP.GEU.AND P2, PT, R12, 1.175494350822287508e-38, PT ;  /* 0x008000000c00780b */ /* 0x000fce0003f4e000 */
[----:B------:R-:W-:Y:S01]  /*03d0*/  @P1 FMUL R13, R13, 0.25 ;  /* 0x3e8000000d0d1820 */ /* 0x000fe20000400000 */
[----:B------:R-:W-:-:S03]  /*03e0*/  HFMA2.MMA R0, -RZ, RZ, 1.625, 0 ;  /* 0x3e800000ff007435 */ /* 0x000fc600000001ff */
[----:B------:R-:W-:Y:S01]  /*03f0*/  @!P3 FMUL R13, R13, 16777216 ;  /* 0x4b8000000d0db820 */ /* 0x000fe20000400000 */
[----:B------:R-:W-:-:S04]  /*0400*/  @P0 FMUL R12, R12, 0.25 ;  /* 0x3e8000000c0c0820 */ /* 0x000fc80000400000 */
[----:B------:R-:W-:Y:S01]  /*0410*/  @!P2 FMUL R12, R12, 16777216 ;  /* 0x4b8000000c0ca820 */ /* 0x000fe20000400000 */
[----:B------:R-:W0:Y:S01]  /*0420*/  MUFU.RCP R13, R13 ;  /* 0x0000000d000d7308 */ /* 0x000e220000001000 */
[----:B------:R-:W-:-:S07]  /*0430*/  FSEL R9, R0, 1, P0 ;  /* 0x3f80000000097808 */ /* 0x000fce0000000000 */
[----:B------:R-:W1:Y:S01]  /*0440*/  MUFU.RCP R12, R12 ;  /* 0x0000000c000c7308 */ /* 0x000e620000001000 */
[----:B------:R-:W-:Y:S01]  /*0450*/  FSEL R0, R0, 1, P1 ;  /* 0x3f80000000007808 */ /* 0x000fe20000800000 */
[----:B----4-:R-:W-:Y:S01]  /*0460*/  FADD R3, R20, R3 ;  /* 0x0000000314037221 */ /* 0x010fe20000000000 */
[----:B-----5:R-:W-:Y:S01]  /*0470*/  FADD R2, R17, R2 ;  /* 0x0000000211027221 */ /* 0x020fe20000000000 */
[----:B------:R-:W-:Y:S02]  /*0480*/  @!P2 FMUL R9, R9, 16777216 ;  /* 0x4b8000000909a820 */ /* 0x000fe40000400000 */
[----:B------:R-:W-:Y:S01]  /*0490*/  FADD R11, R3, R11 ;  /* 0x0000000b030b7221 */ /* 0x000fe20000000000 */
[----:B------:R-:W-:Y:S01]  /*04a0*/  FADD R10, R2, R10 ;  /* 0x0000000a020a7221 */ /* 0x000fe20000000000 */
[----:B------:R-:W-:Y:S02]  /*04b0*/  @!P3 FMUL R0, R0, 16777216 ;  /* 0x4b8000000000b820 */ /* 0x000fe40000400000 */
[----:B---3--:R-:W-:Y:S01]  /*04c0*/  FADD R11, R11, -R24 ;  /* 0x800000180b0b7221 */ /* 0x008fe20000000000 */
[----:B------:R-:W-:Y:S01]  /*04d0*/  FADD R10, R10, -R21 ;  /* 0x800000150a0a7221 */ /* 0x000fe20000000000 */
[----:B0-----:R-:W-:Y:S01]  /*04e0*/  FMUL R0, R13, R0 ;  /* 0x000000000d007220 */ /* 0x001fe20000400000 */
[----:B-1----:R-:W-:-:S03]  /*04f0*/  FMUL R9, R12, R9 ;  /* 0x000000090c097220 */ /* 0x002fc60000400000 */
[----:B------:R-:W-:Y:S01]  /*0500*/  FMUL R11, R11, R0 ;  /* 0x000000000b0b7220 */ /* 0x000fe20000400000 */
[----:B------:R0:W-:Y:S01]  /*0510*/  @!P4 STG.E.64 desc[UR4][R6.64], R2 ;  /* 0x000000020600c986 */ /* 0x0001e2000c101b04 */
[----:B------:R-:W-:Y:S02]  /*0520*/  FMUL R9, R10, R9 ;  /* 0x000000090a097220 */ /* 0x000fe40000400000 */
[----:B------:R-:W-:Y:S02]  /*0530*/  FFMA R11, R11, R25, R26 ;  /* 0x000000190b0b7223 */ /* 0x000fe4000000001a */
[----:B------:R-:W-:Y:S01]  /*0540*/  FFMA R10, R9, R19, R22 ;  /* 0x00000013090a7223 */ /* 0x000fe20000000016 */
[----:B0-----:R-:W-:Y:S06]  /*0550*/  @P4 EXIT ;  /* 0x000000000000494d */ /* 0x001fec0003800000 */
[----:B------:R-:W-:Y:S01]  /*0560*/  STG.E.64 desc[UR4][R4.64], R10 ;  /* 0x0000000a04007986 */ /* 0x000fe2000c101b04 */
[----:B------:R-:W-:Y:S05]  /*0570*/  EXIT ;  /* 0x000000000000794d */ /* 0x000fea0003800000 */
.L_x_0:
[----:B------:R-:W-:-:S00]  /*0580*/  BRA `(.L_x_0) ;  /* 0xfffffffc00fc7947 */ /* 0x000fc0000383ffff */
[----:B------:R-:W-:-:S00]  /*0590*/  NOP ;  /* 0x0000000000007918 */ /* 0x000fc00000000000 */
        /* <DEDUP_REMOVED lines=14> */
.L_x_1:


//--------------------- .nv.global.init           --------------------------
	.section	.nv.global.init,"aw",@progbits
.nv.global.init:
	.type		_$_str,@object
	.size		_$_str,(_$_str_$_2 - _$_str)
_$_str:
        /*0000*/ 	.byte	0x5f, 0x5f, 0x43, 0x55, 0x44, 0x41, 0x5f, 0x46, 0x54, 0x5a, 0x00
	.type		_$_str_$_2,@object
	.size		_$_str_$_2,(.L_1 - _$_str_$_2)
_$_str_$_2:
        /*000b*/ 	.byte	0x5f, 0x5f, 0x43, 0x55, 0x44, 0x41, 0x5f, 0x50, 0x52, 0x45, 0x43, 0x5f, 0x53, 0x51, 0x52, 0x54
        /*001b*/ 	.byte	0x00
.L_1:


//--------------------- .nv.constant0.triton_poi_fused__native_batch_norm_legit_no_training_add_convolution_0 --------------------------
	.section	.nv.constant0.triton_poi_fused__native_batch_norm_legit_no_training_add_convolution_0,"a",@progbits
	.sectionflags	@""
	.align	4
.nv.constant0.triton_poi_fused__native_batch_norm_legit_no_training_add_convolution_0:
	.zero		596
